//
// Generated by NVIDIA NVVM Compiler
//
// Compiler Build ID: CL-36424714
// Cuda compilation tools, release 13.0, V13.0.88
// Based on NVVM 20.0.0
//

.version 9.0
.target sm_100
.address_size 64

	// .globl	_Z17setupDeviceMemoryPf

.visible .entry _Z17setupDeviceMemoryPf(
	.param .u64 .ptr .align 1 _Z17setupDeviceMemoryPf_param_0
)
{
	.reg .b32 	%r<5>;
	.reg .b32 	%f<2>;
	.reg .b64 	%rd<5>;

	ld.param.u64 	%rd1, [_Z17setupDeviceMemoryPf_param_0];
	cvta.to.global.u64 	%rd2, %rd1;
	mov.u32 	%r1, %ctaid.x;
	mov.u32 	%r2, %ntid.x;
	mov.u32 	%r3, %tid.x;
	mad.lo.s32 	%r4, %r1, %r2, %r3;
	cvt.rn.f32.s32 	%f1, %r4;
	mul.wide.s32 	%rd3, %r4, 4;
	add.s64 	%rd4, %rd2, %rd3;
	st.global.f32 	[%rd4], %f1;
	ret;

}


// ===== COMPILED SASS (sm_100) =====

	.target	sm_100

	.elftype	@"ET_EXEC"


//--------------------- .note.nv.tkinfo           --------------------------
	.section	.note.nv.tkinfo,"",@"SHT_NOTE"
	.sectionflags	@"SHF_NOTE_NV_TKINFO"
	.tkinfo
        /*0018*/ 	.word	0x00000002
        /*0030*/ 	.string	""
        /*0030*/ 	.string	"ptxas"
        /*0030*/ 	.string	"Cuda compilation tools, release 13.0, V13.0.88"
        /*0030*/ 	.string	"Build cuda_13.0.r13.0/compiler.36424714_0"
        /*0030*/ 	.string	"-arch sm_100 -m 64 "



//--------------------- .note.nv.cuinfo           --------------------------
	.section	.note.nv.cuinfo,"",@"SHT_NOTE"
	.sectionflags	@"SHF_NOTE_NV_CUINFO"
        /*0018*/ 	.short	0x0002
        /*001a*/ 	.short	0x0064
        /*001c*/ 	.short	0x0082
	.zero		2


//--------------------- .nv.info                  --------------------------
	.section	.nv.info,"",@"SHT_CUDA_INFO"
	.align	4


	//----- nvinfo : EIATTR_REGCOUNT
	.align		4
        /*0000*/ 	.byte	0x04, 0x2f
        /*0002*/ 	.short	(.L_1 - .L_0)
	.align		4
.L_0:
        /*0004*/ 	.word	index@(_Z17setupDeviceMemoryPf)
        /*0008*/ 	.word	0x00000008


	//----- nvinfo : EIATTR_FRAME_SIZE
	.align		4
.L_1:
        /*000c*/ 	.byte	0x04, 0x11
        /*000e*/ 	.short	(.L_3 - .L_2)
	.align		4
.L_2:
        /*0010*/ 	.word	index@(_Z17setupDeviceMemoryPf)
        /*0014*/ 	.word	0x00000000


	//----- nvinfo : EIATTR_MIN_STACK_SIZE
	.align		4
.L_3:
        /*0018*/ 	.byte	0x04, 0x12
        /*001a*/ 	.short	(.L_5 - .L_4)
	.align		4
.L_4:
        /*001c*/ 	.word	index@(_Z17setupDeviceMemoryPf)
        /*0020*/ 	.word	0x00000000
.L_5:


//--------------------- .nv.compat                --------------------------
	.section	.nv.compat,"",@"SHT_CUDA_COMPAT_INFO"
	.align	4
        /*0000*/ 	.byte	0x02, 0x09, 0x00, 0x00, 0x02, 0x02, 0x01, 0x00, 0x02, 0x05, 0x05, 0x00, 0x03, 0x07, 0x01, 0x01
        /*0010*/ 	.byte	0x02, 0x03, 0x00, 0x00, 0x02, 0x06, 0x01, 0x00, 0x04, 0x0b, 0x08, 0x00, 0x09, 0x00, 0x00, 0x00
        /*0020*/ 	.byte	0x00, 0x00, 0x00, 0x00


//--------------------- .nv.info._Z17setupDeviceMemoryPf --------------------------
	.section	.nv.info._Z17setupDeviceMemoryPf,"",@"SHT_CUDA_INFO"
	.sectionflags	@""
	.align	4


	//----- nvinfo : EIATTR_CUDA_API_VERSION
	.align		4
        /*0000*/ 	.byte	0x04, 0x37
        /*0002*/ 	.short	(.L_7 - .L_6)
.L_6:
        /*0004*/ 	.word	0x00000082


	//----- nvinfo : EIATTR_KPARAM_INFO
	.align		4
.L_7:
        /*0008*/ 	.byte	0x04, 0x17
        /*000a*/ 	.short	(.L_9 - .L_8)
.L_8:
        /*000c*/ 	.word	0x00000000
        /*0010*/ 	.short	0x0000
        /*0012*/ 	.short	0x0000
        /*0014*/ 	.byte	0x00, 0xf5, 0x21, 0x00


	//----- nvinfo : EIATTR_SPARSE_MMA_MASK
	.align		4
.L_9:
        /*0018*/ 	.byte	0x03, 0x50
        /*001a*/ 	.short	0x0000


	//----- nvinfo : EIATTR_MAXREG_COUNT
	.align		4
        /*001c*/ 	.byte	0x03, 0x1b
        /*001e*/ 	.short	0x00ff


	//----- nvinfo : EIATTR_MERCURY_ISA_VERSION
	.align		4
        /*0020*/ 	.byte	0x03, 0x5f
        /*0022*/ 	.short	0x0101


	//----- nvinfo : EIATTR_VRC_CTA_INIT_COUNT
	.align		4
        /*0024*/ 	.byte	0x02, 0x4a
	.zero		1
	.zero		1


	//----- nvinfo : EIATTR_EXIT_INSTR_OFFSETS
	.align		4
        /*0028*/ 	.byte	0x04, 0x1c
        /*002a*/ 	.short	(.L_11 - .L_10)


	//   ....[0]....
.L_10:
        /*002c*/ 	.word	0x000000a0


	//----- nvinfo : EIATTR_CBANK_PARAM_SIZE
	.align		4
.L_11:
        /*0030*/ 	.byte	0x03, 0x19
        /*0032*/ 	.short	0x0008


	//----- nvinfo : EIATTR_PARAM_CBANK
	.align		4
        /*0034*/ 	.byte	0x04, 0x0a
        /*0036*/ 	.short	(.L_13 - .L_12)
	.align		4
.L_12:
        /*0038*/ 	.word	index@(.nv.constant0._Z17setupDeviceMemoryPf)
        /*003c*/ 	.short	0x0380
        /*003e*/ 	.short	0x0008


	//----- nvinfo : EIATTR_SW_WAR
	.align		4
.L_13:
        /*0040*/ 	.byte	0x04, 0x36
        /*0042*/ 	.short	(.L_15 - .L_14)
.L_14:
        /*0044*/ 	.word	0x00000008
.L_15:


//--------------------- .nv.callgraph             --------------------------
	.section	.nv.callgraph,"",@"SHT_CUDA_CALLGRAPH"
	.align	4
	.sectionentsize	8
	.align		4
        /*0000*/ 	.word	0x00000000
	.align		4
        /*0004*/ 	.word	0xffffffff
	.align		4
        /*0008*/ 	.word	0x00000000
	.align		4
        /*000c*/ 	.word	0xfffffffe
	.align		4
        /*0010*/ 	.word	0x00000000
	.align		4
        /*0014*/ 	.word	0xfffffffd
	.align		4
        /*0018*/ 	.word	0x00000000
	.align		4
        /*001c*/ 	.word	0xfffffffc


//--------------------- .text._Z17setupDeviceMemoryPf --------------------------
	.section	.text._Z17setupDeviceMemoryPf,"ax",@progbits
	.align	128
        .global         _Z17setupDeviceMemoryPf
        .type           _Z17setupDeviceMemoryPf,@function
        .size           _Z17setupDeviceMemoryPf,(.L_x_1 - _Z17setupDeviceMemoryPf)
        .other          _Z17setupDeviceMemoryPf,@"STO_CUDA_ENTRY STV_DEFAULT"
_Z17setupDeviceMemoryPf:
.text._Z17setupDeviceMemoryPf:
[----:B------:R-:W-:Y:S01]  /*0000*/  LDC R1, c[0x0][0x37c] ;  /* 0x0000df00ff017b82 */ /* 0x000fe20000000800 */
[----:B------:R-:W0:Y:S07]  /*0010*/  S2R R0, SR_TID.X ;  /* 0x0000000000007919 */ /* 0x000e2e0000002100 */
[----:B------:R-:W0:Y:S01]  /*0020*/  S2UR UR6, SR_CTAID.X ;  /* 0x00000000000679c3 */ /* 0x000e220000002500 */
[----:B------:R-:W1:Y:S07]  /*0030*/  LDCU.64 UR4, c[0x0][0x358] ;  /* 0x00006b00ff0477ac */ /* 0x000e6e0008000a00 */
[----:B------:R-:W0:Y:S08]  /*0040*/  LDC R5, c[0x0][0x360] ;  /* 0x0000d800ff057b82 */ /* 0x000e300000000800 */
[----:B------:R-:W2:Y:S01]  /*0050*/  LDC.64 R2, c[0x0][0x380] ;  /* 0x0000e000ff027b82 */ /* 0x000ea20000000a00 */
[----:B0-----:R-:W-:-:S04]  /*0060*/  IMAD R5, R5, UR6, R0 ;  /* 0x0000000605057c24 */ /* 0x001fc8000f8e0200 */
[----:B--2---:R-:W-:Y:S01]  /*0070*/  IMAD.WIDE R2, R5, 0x4, R2 ;  /* 0x0000000405027825 */ /* 0x004fe200078e0202 */
[----:B------:R-:W-:-:S05]  /*0080*/  I2FP.F32.S32 R5, R5 ;  /* 0x0000000500057245 */ /* 0x000fca0000201400 */
[----:B-1----:R-:W-:Y:S01]  /*0090*/  STG.E desc[UR4][R2.64], R5 ;  /* 0x0000000502007986 */ /* 0x002fe2000c101904 */
[----:B------:R-:W-:Y:S05]  /*00a0*/  EXIT ;  /* 0x000000000000794d */ /* 0x000fea0003800000 */
.L_x_0:
[----:B------:R-:W-:-:S00]  /*00b0*/  BRA `(.L_x_0) ;  /* 0xfffffffc00fc7947 */ /* 0x000fc0000383ffff */
[----:B------:R-:W-:-:S00]  /*00c0*/  NOP ;  /* 0x0000000000007918 */ /* 0x000fc00000000000 */
        /* <DEDUP_REMOVED lines=11> */
.L_x_1:


//--------------------- .nv.shared.reserved.0     --------------------------
	.section	.nv.shared.reserved.0,"aw",@nobits
	.weak		__nv_reservedSMEM_offset_0_alias
	.size		__nv_reservedSMEM_offset_0_alias, 0, 64
	.other		__nv_reservedSMEM_offset_0_alias,@"STO_CUDA_RESERVED_SHARED STV_DEFAULT"
__nv_reservedSMEM_offset_0_alias:
	.zero		0
	.zero		64


//--------------------- .nv.constant0._Z17setupDeviceMemoryPf --------------------------
	.section	.nv.constant0._Z17setupDeviceMemoryPf,"a",@progbits
	.sectionflags	@""
	.align	4
.nv.constant0._Z17setupDeviceMemoryPf:
	.zero		904


//--------------------- SYMBOLS --------------------------

	.type		.nv.reservedSmem.offset0,@object
	.size		.nv.reservedSmem.offset0,0x4
